//
// Generated by NVIDIA NVVM Compiler
//
// Compiler Build ID: CL-36424714
// Cuda compilation tools, release 13.0, V13.0.88
// Based on NVVM 20.0.0
//

.version 9.0
.target sm_100
.address_size 64

	// .globl	_Z3addPiS_S_

.visible .entry _Z3addPiS_S_(
	.param .u64 .ptr .align 1 _Z3addPiS_S__param_0,
	.param .u64 .ptr .align 1 _Z3addPiS_S__param_1,
	.param .u64 .ptr .align 1 _Z3addPiS_S__param_2
)
{
	.reg .pred 	%p<3>;
	.reg .b32 	%r<13>;
	.reg .b64 	%rd<11>;

	ld.param.u64 	%rd4, [_Z3addPiS_S__param_0];
	ld.param.u64 	%rd5, [_Z3addPiS_S__param_1];
	ld.param.u64 	%rd6, [_Z3addPiS_S__param_2];
	mov.u32 	%r1, %ntid.x;
	mov.u32 	%r6, %ctaid.x;
	mov.u32 	%r7, %tid.x;
	mad.lo.s32 	%r12, %r1, %r6, %r7;
	setp.gt.s32 	%p1, %r12, 32767;
	@%p1 bra 	$L__BB0_3;
	mov.u32 	%r8, %nctaid.x;
	mul.lo.s32 	%r3, %r1, %r8;
	cvta.to.global.u64 	%rd1, %rd4;
	cvta.to.global.u64 	%rd2, %rd5;
	cvta.to.global.u64 	%rd3, %rd6;
$L__BB0_2:
	mul.wide.s32 	%rd7, %r12, 4;
	add.s64 	%rd8, %rd1, %rd7;
	ld.global.u32 	%r9, [%rd8];
	add.s64 	%rd9, %rd2, %rd7;
	ld.global.u32 	%r10, [%rd9];
	add.s32 	%r11, %r10, %r9;
	add.s64 	%rd10, %rd3, %rd7;
	st.global.u32 	[%rd10], %r11;
	add.s32 	%r12, %r12, %r3;
	setp.lt.s32 	%p2, %r12, 32768;
	@%p2 bra 	$L__BB0_2;
$L__BB0_3:
	ret;

}


// ===== COMPILED SASS (sm_100) =====

	.target	sm_100

	.elftype	@"ET_EXEC"


//--------------------- .note.nv.tkinfo           --------------------------
	.section	.note.nv.tkinfo,"",@"SHT_NOTE"
	.sectionflags	@"SHF_NOTE_NV_TKINFO"
	.tkinfo
        /*0018*/ 	.word	0x00000002
        /*0030*/ 	.string	""
        /*0030*/ 	.string	"ptxas"
        /*0030*/ 	.string	"Cuda compilation tools, release 13.0, V13.0.88"
        /*0030*/ 	.string	"Build cuda_13.0.r13.0/compiler.36424714_0"
        /*0030*/ 	.string	"-arch sm_100 -m 64 "



//--------------------- .note.nv.cuinfo           --------------------------
	.section	.note.nv.cuinfo,"",@"SHT_NOTE"
	.sectionflags	@"SHF_NOTE_NV_CUINFO"
        /*0018*/ 	.short	0x0002
        /*001a*/ 	.short	0x0064
        /*001c*/ 	.short	0x0082
	.zero		2


//--------------------- .nv.info                  --------------------------
	.section	.nv.info,"",@"SHT_CUDA_INFO"
	.align	4


	//----- nvinfo : EIATTR_REGCOUNT
	.align		4
        /*0000*/ 	.byte	0x04, 0x2f
        /*0002*/ 	.short	(.L_1 - .L_0)
	.align		4
.L_0:
        /*0004*/ 	.word	index@(_Z3addPiS_S_)
        /*0008*/ 	.word	0x00000012


	//----- nvinfo : EIATTR_FRAME_SIZE
	.align		4
.L_1:
        /*000c*/ 	.byte	0x04, 0x11
        /*000e*/ 	.short	(.L_3 - .L_2)
	.align		4
.L_2:
        /*0010*/ 	.word	index@(_Z3addPiS_S_)
        /*0014*/ 	.word	0x00000000


	//----- nvinfo : EIATTR_MIN_STACK_SIZE
	.align		4
.L_3:
        /*0018*/ 	.byte	0x04, 0x12
        /*001a*/ 	.short	(.L_5 - .L_4)
	.align		4
.L_4:
        /*001c*/ 	.word	index@(_Z3addPiS_S_)
        /*0020*/ 	.word	0x00000000
.L_5:


//--------------------- .nv.compat                --------------------------
	.section	.nv.compat,"",@"SHT_CUDA_COMPAT_INFO"
	.align	4
        /*0000*/ 	.byte	0x02, 0x09, 0x00, 0x00, 0x02, 0x02, 0x01, 0x00, 0x02, 0x05, 0x05, 0x00, 0x03, 0x07, 0x01, 0x01
        /*0010*/ 	.byte	0x02, 0x03, 0x00, 0x00, 0x02, 0x06, 0x01, 0x00, 0x04, 0x0b, 0x08, 0x00, 0x09, 0x00, 0x00, 0x00
        /*0020*/ 	.byte	0x00, 0x00, 0x00, 0x00


//--------------------- .nv.info._Z3addPiS_S_     --------------------------
	.section	.nv.info._Z3addPiS_S_,"",@"SHT_CUDA_INFO"
	.sectionflags	@""
	.align	4


	//----- nvinfo : EIATTR_CUDA_API_VERSION
	.align		4
        /*0000*/ 	.byte	0x04, 0x37
        /*0002*/ 	.short	(.L_7 - .L_6)
.L_6:
        /*0004*/ 	.word	0x00000082


	//----- nvinfo : EIATTR_KPARAM_INFO
	.align		4
.L_7:
        /*0008*/ 	.byte	0x04, 0x17
        /*000a*/ 	.short	(.L_9 - .L_8)
.L_8:
        /*000c*/ 	.word	0x00000000
        /*0010*/ 	.short	0x0002
        /*0012*/ 	.short	0x0010
        /*0014*/ 	.byte	0x00, 0xf5, 0x21, 0x00


	//----- nvinfo : EIATTR_KPARAM_INFO
	.align		4
.L_9:
        /*0018*/ 	.byte	0x04, 0x17
        /*001a*/ 	.short	(.L_11 - .L_10)
.L_10:
        /*001c*/ 	.word	0x00000000
        /*0020*/ 	.short	0x0001
        /*0022*/ 	.short	0x0008
        /*0024*/ 	.byte	0x00, 0xf5, 0x21, 0x00


	//----- nvinfo : EIATTR_KPARAM_INFO
	.align		4
.L_11:
        /*0028*/ 	.byte	0x04, 0x17
        /*002a*/ 	.short	(.L_13 - .L_12)
.L_12:
        /*002c*/ 	.word	0x00000000
        /*0030*/ 	.short	0x0000
        /*0032*/ 	.short	0x0000
        /*0034*/ 	.byte	0x00, 0xf5, 0x21, 0x00


	//----- nvinfo : EIATTR_SPARSE_MMA_MASK
	.align		4
.L_13:
        /*0038*/ 	.byte	0x03, 0x50
        /*003a*/ 	.short	0x0000


	//----- nvinfo : EIATTR_MAXREG_COUNT
	.align		4
        /*003c*/ 	.byte	0x03, 0x1b
        /*003e*/ 	.short	0x00ff


	//----- nvinfo : EIATTR_MERCURY_ISA_VERSION
	.align		4
        /*0040*/ 	.byte	0x03, 0x5f
        /*0042*/ 	.short	0x0101


	//----- nvinfo : EIATTR_VRC_CTA_INIT_COUNT
	.align		4
        /*0044*/ 	.byte	0x02, 0x4a
	.zero		1
	.zero		1


	//----- nvinfo : EIATTR_EXIT_INSTR_OFFSETS
	.align		4
        /*0048*/ 	.byte	0x04, 0x1c
        /*004a*/ 	.short	(.L_15 - .L_14)


	//   ....[0]....
.L_14:
        /*004c*/ 	.word	0x00000060


	//   ....[1]....
        /*0050*/ 	.word	0x00000170


	//----- nvinfo : EIATTR_CRS_STACK_SIZE
	.align		4
.L_15:
        /*0054*/ 	.byte	0x04, 0x1e
        /*0056*/ 	.short	(.L_17 - .L_16)
.L_16:
        /*0058*/ 	.word	0x00000000


	//----- nvinfo : EIATTR_CBANK_PARAM_SIZE
	.align		4
.L_17:
        /*005c*/ 	.byte	0x03, 0x19
        /*005e*/ 	.short	0x0018


	//----- nvinfo : EIATTR_PARAM_CBANK
	.align		4
        /*0060*/ 	.byte	0x04, 0x0a
        /*0062*/ 	.short	(.L_19 - .L_18)
	.align		4
.L_18:
        /*0064*/ 	.word	index@(.nv.constant0._Z3addPiS_S_)
        /*0068*/ 	.short	0x0380
        /*006a*/ 	.short	0x0018


	//----- nvinfo : EIATTR_SW_WAR
	.align		4
.L_19:
        /*006c*/ 	.byte	0x04, 0x36
        /*006e*/ 	.short	(.L_21 - .L_20)
.L_20:
        /*0070*/ 	.word	0x00000008
.L_21:


//--------------------- .nv.callgraph             --------------------------
	.section	.nv.callgraph,"",@"SHT_CUDA_CALLGRAPH"
	.align	4
	.sectionentsize	8
	.align		4
        /*0000*/ 	.word	0x00000000
	.align		4
        /*0004*/ 	.word	0xffffffff
	.align		4
        /*0008*/ 	.word	0x00000000
	.align		4
        /*000c*/ 	.word	0xfffffffe
	.align		4
        /*0010*/ 	.word	0x00000000
	.align		4
        /*0014*/ 	.word	0xfffffffd
	.align		4
        /*0018*/ 	.word	0x00000000
	.align		4
        /*001c*/ 	.word	0xfffffffc


//--------------------- .text._Z3addPiS_S_        --------------------------
	.section	.text._Z3addPiS_S_,"ax",@progbits
	.align	128
        .global         _Z3addPiS_S_
        .type           _Z3addPiS_S_,@function
        .size           _Z3addPiS_S_,(.L_x_2 - _Z3addPiS_S_)
        .other          _Z3addPiS_S_,@"STO_CUDA_ENTRY STV_DEFAULT"
_Z3addPiS_S_:
.text._Z3addPiS_S_:
[----:B------:R-:W-:Y:S01]  /*0000*/  LDC R1, c[0x0][0x37c] ;  /* 0x0000df00ff017b82 */ /* 0x000fe20000000800 */
[----:B------:R-:W0:Y:S01]  /*0010*/  S2R R0, SR_CTAID.X ;  /* 0x0000000000007919 */ /* 0x000e220000002500 */
[----:B------:R-:W0:Y:S01]  /*0020*/  LDCU UR4, c[0x0][0x360] ;  /* 0x00006c00ff0477ac */ /* 0x000e220008000800 */
[----:B------:R-:W0:Y:S02]  /*0030*/  S2R R3, SR_TID.X ;  /* 0x0000000000037919 */ /* 0x000e240000002100 */
[----:B0-----:R-:W-:-:S05]  /*0040*/  IMAD R0, R0, UR4, R3 ;  /* 0x0000000400007c24 */ /* 0x001fca000f8e0203 */
[----:B------:R-:W-:-:S13]  /*0050*/  ISETP.GT.AND P0, PT, R0, 0x7fff, PT ;  /* 0x00007fff0000780c */ /* 0x000fda0003f04270 */
[----:B------:R-:W-:Y:S05]  /*0060*/  @P0 EXIT ;  /* 0x000000000000094d */ /* 0x000fea0003800000 */
[----:B------:R-:W0:Y:S01]  /*0070*/  LDC.64 R12, c[0x0][0x390] ;  /* 0x0000e400ff0c7b82 */ /* 0x000e220000000a00 */
[----:B------:R-:W1:Y:S01]  /*0080*/  LDCU UR5, c[0x0][0x370] ;  /* 0x00006e00ff0577ac */ /* 0x000e620008000800 */
[----:B------:R-:W2:Y:S06]  /*0090*/  LDCU.64 UR6, c[0x0][0x358] ;  /* 0x00006b00ff0677ac */ /* 0x000eac0008000a00 */
[----:B------:R-:W3:Y:S08]  /*00a0*/  LDC.64 R8, c[0x0][0x380] ;  /* 0x0000e000ff087b82 */ /* 0x000ef00000000a00 */
[----:B------:R-:W4:Y:S01]  /*00b0*/  LDC.64 R10, c[0x0][0x388] ;  /* 0x0000e200ff0a7b82 */ /* 0x000f220000000a00 */
[----:B-1----:R-:W-:-:S12]  /*00c0*/  UIMAD UR4, UR4, UR5, URZ ;  /* 0x00000005040472a4 */ /* 0x002fd8000f8e02ff */
.L_x_0:
[----:B---3--:R-:W-:-:S04]  /*00d0*/  IMAD.WIDE R2, R0, 0x4, R8 ;  /* 0x0000000400027825 */ /* 0x008fc800078e0208 */
[C---:B----4-:R-:W-:Y:S02]  /*00e0*/  IMAD.WIDE R4, R0.reuse, 0x4, R10 ;  /* 0x0000000400047825 */ /* 0x050fe400078e020a */
[----:B--2---:R-:W2:Y:S04]  /*00f0*/  LDG.E R2, desc[UR6][R2.64] ;  /* 0x0000000602027981 */ /* 0x004ea8000c1e1900 */
[----:B------:R-:W2:Y:S01]  /*0100*/  LDG.E R5, desc[UR6][R4.64] ;  /* 0x0000000604057981 */ /* 0x000ea2000c1e1900 */
[C---:B01----:R-:W-:Y:S01]  /*0110*/  IMAD.WIDE R6, R0.reuse, 0x4, R12 ;  /* 0x0000000400067825 */ /* 0x043fe200078e020c */
[----:B------:R-:W-:-:S04]  /*0120*/  IADD3 R0, PT, PT, R0, UR4, RZ ;  /* 0x0000000400007c10 */ /* 0x000fc8000fffe0ff */
[----:B------:R-:W-:Y:S02]  /*0130*/  ISETP.GE.AND P0, PT, R0, 0x8000, PT ;  /* 0x000080000000780c */ /* 0x000fe40003f06270 */
[----:B--2---:R-:W-:-:S05]  /*0140*/  IADD3 R15, PT, PT, R2, R5, RZ ;  /* 0x00000005020f7210 */ /* 0x004fca0007ffe0ff */
[----:B------:R1:W-:Y:S06]  /*0150*/  STG.E desc[UR6][R6.64], R15 ;  /* 0x0000000f06007986 */ /* 0x0003ec000c101906 */
[----:B------:R-:W-:Y:S05]  /*0160*/  @!P0 BRA `(.L_x_0) ;  /* 0xfffffffc00d88947 */ /* 0x000fea000383ffff */
[----:B------:R-:W-:Y:S05]  /*0170*/  EXIT ;  /* 0x000000000000794d */ /* 0x000fea0003800000 */
.L_x_1:
[----:B------:R-:W-:-:S00]  /*0180*/  BRA `(.L_x_1) ;  /* 0xfffffffc00fc7947 */ /* 0x000fc0000383ffff */
[----:B------:R-:W-:-:S00]  /*0190*/  NOP ;  /* 0x0000000000007918 */ /* 0x000fc00000000000 */
        /* <DEDUP_REMOVED lines=14> */
.L_x_2:


//--------------------- .nv.shared.reserved.0     --------------------------
	.section	.nv.shared.reserved.0,"aw",@nobits
	.weak		__nv_reservedSMEM_offset_0_alias
	.size		__nv_reservedSMEM_offset_0_alias, 0, 64
	.other		__nv_reservedSMEM_offset_0_alias,@"STO_CUDA_RESERVED_SHARED STV_DEFAULT"
__nv_reservedSMEM_offset_0_alias:
	.zero		0
	.zero		64


//--------------------- .nv.constant0._Z3addPiS_S_ --------------------------
	.section	.nv.constant0._Z3addPiS_S_,"a",@progbits
	.sectionflags	@""
	.align	4
.nv.constant0._Z3addPiS_S_:
	.zero		920


//--------------------- SYMBOLS --------------------------

	.type		.nv.reservedSmem.offset0,@object
	.size		.nv.reservedSmem.offset0,0x4
